	.headerflags	@"EF_CUDA_TEXMODE_UNIFIED EF_CUDA_64BIT_ADDRESS EF_CUDA_ACCELERATORS EF_CUDA_SM90 EF_CUDA_VIRTUAL_SM(EF_CUDA_SM90)"
	.elftype	@"ET_EXEC"


//--------------------- .nv.info                  --------------------------
	.section	.nv.info,"",@"SHT_CUDA_INFO"
	.align	4


	//----- nvinfo : EIATTR_REGCOUNT
	.align		4
        /*0000*/ 	.byte	0x04, 0x2f
        /*0002*/ 	.short	(.L_1 - .L_0)
	.align		4
.L_0:
        /*0004*/ 	.word	index@(triton_poi_fused__to_copy_10)
        /*0008*/ 	.word	0x00000009


	//----- nvinfo : EIATTR_MIN_STACK_SIZE
	.align		4
.L_1:
        /*000c*/ 	.byte	0x04, 0x12
        /*000e*/ 	.short	(.L_3 - .L_2)
	.align		4
.L_2:
        /*0010*/ 	.word	index@(triton_poi_fused__to_copy_10)
        /*0014*/ 	.word	0x00000000


	//----- nvinfo : EIATTR_FRAME_SIZE
	.align		4
.L_3:
        /*0018*/ 	.byte	0x04, 0x11
        /*001a*/ 	.short	(.L_5 - .L_4)
	.align		4
.L_4:
        /*001c*/ 	.word	index@(triton_poi_fused__to_copy_10)
        /*0020*/ 	.word	0x00000000


	//----- nvinfo : EIATTR_MIN_STACK_SIZE
	.align		4
.L_5:
        /*0024*/ 	.byte	0x04, 0x12
        /*0026*/ 	.short	(.L_7 - .L_6)
	.align		4
.L_6:
        /*0028*/ 	.word	index@(triton_poi_fused__to_copy_10)
        /*002c*/ 	.word	0x00000000
.L_7:


//--------------------- .nv.info.triton_poi_fused__to_copy_10 --------------------------
	.section	.nv.info.triton_poi_fused__to_copy_10,"",@"SHT_CUDA_INFO"
	.sectionflags	@""
	.align	4


	//----- nvinfo : EIATTR_CUDA_API_VERSION
	.align		4
        /*0000*/ 	.byte	0x04, 0x37
        /*0002*/ 	.short	(.L_9 - .L_8)
.L_8:
        /*0004*/ 	.word	0x0000007c


	//----- nvinfo : EIATTR_KPARAM_INFO
	.align		4
.L_9:
        /*0008*/ 	.byte	0x04, 0x17
        /*000a*/ 	.short	(.L_11 - .L_10)
.L_10:
        /*000c*/ 	.word	0x00000000
        /*0010*/ 	.short	0x0001
        /*0012*/ 	.short	0x0008
        /*0014*/ 	.byte	0x00, 0xf0, 0x11, 0x00


	//----- nvinfo : EIATTR_KPARAM_INFO
	.align		4
.L_11:
        /*0018*/ 	.byte	0x04, 0x17
        /*001a*/ 	.short	(.L_13 - .L_12)
.L_12:
        /*001c*/ 	.word	0x00000000
        /*0020*/ 	.short	0x0000
        /*0022*/ 	.short	0x0000
        /*0024*/ 	.byte	0x00, 0xf4, 0x21, 0x00


	//----- nvinfo : EIATTR_SPARSE_MMA_MASK
	.align		4
.L_13:
        /*0028*/ 	.byte	0x03, 0x50
        /*002a*/ 	.short	0x0000


	//----- nvinfo : EIATTR_MAXREG_COUNT
	.align		4
        /*002c*/ 	.byte	0x03, 0x1b
        /*002e*/ 	.short	0x00ff


	//----- nvinfo : EIATTR_EXIT_INSTR_OFFSETS
	.align		4
        /*0030*/ 	.byte	0x04, 0x1c
        /*0032*/ 	.short	(.L_15 - .L_14)


	//   ....[0]....
.L_14:
        /*0034*/ 	.word	0x000000e0


	//   ....[1]....
        /*0038*/ 	.word	0x00000110


	//----- nvinfo : EIATTR_REQNTID
	.align		4
.L_15:
        /*003c*/ 	.byte	0x04, 0x10
        /*003e*/ 	.short	(.L_17 - .L_16)
.L_16:
        /*0040*/ 	.word	0x00000020
        /*0044*/ 	.word	0x00000001
        /*0048*/ 	.word	0x00000001


	//----- nvinfo : EIATTR_CBANK_PARAM_SIZE
	.align		4
.L_17:
        /*004c*/ 	.byte	0x03, 0x19
        /*004e*/ 	.short	0x000c


	//----- nvinfo : EIATTR_PARAM_CBANK
	.align		4
        /*0050*/ 	.byte	0x04, 0x0a
        /*0052*/ 	.short	(.L_19 - .L_18)
	.align		4
.L_18:
        /*0054*/ 	.word	index@(.nv.constant0.triton_poi_fused__to_copy_10)
        /*0058*/ 	.short	0x0210
        /*005a*/ 	.short	0x000c


	//----- nvinfo : EIATTR_SW_WAR
	.align		4
.L_19:
        /*005c*/ 	.byte	0x04, 0x36
        /*005e*/ 	.short	(.L_21 - .L_20)
.L_20:
        /*0060*/ 	.word	0x00000008
.L_21:


//--------------------- .nv.callgraph             --------------------------
	.section	.nv.callgraph,"",@"SHT_CUDA_CALLGRAPH"
	.align	4
	.sectionentsize	8
	.align		4
        /*0000*/ 	.word	0x00000000
	.align		4
        /*0004*/ 	.word	0xffffffff
	.align		4
        /*0008*/ 	.word	0x00000000
	.align		4
        /*000c*/ 	.word	0xfffffffe
	.align		4
        /*0010*/ 	.word	0x00000000
	.align		4
        /*0014*/ 	.word	0xfffffffd
	.align		4
        /*0018*/ 	.word	0x00000000
	.align		4
        /*001c*/ 	.word	0xfffffffc


//--------------------- .text.triton_poi_fused__to_copy_10 --------------------------
	.section	.text.triton_poi_fused__to_copy_10,"ax",@progbits
	.align	128
        .global         triton_poi_fused__to_copy_10
        .type           triton_poi_fused__to_copy_10,@function
        .size           triton_poi_fused__to_copy_10,(.L_x_1 - triton_poi_fused__to_copy_10)
        .other          triton_poi_fused__to_copy_10,@"STO_CUDA_ENTRY STV_DEFAULT"
triton_poi_fused__to_copy_10:
.text.triton_poi_fused__to_copy_10:
[----:B------:R-:W0:Y:S02]  /*0000*/  LDC R1, c[0x0][0x28] ;  /* 0x00000a00ff017b82 */ /* 0x000e240000000800 */
[----:B------:R-:W1:Y:S01]  /*0010*/  S2R R6, SR_TID.X ;  /* 0x0000000000067919 */ /* 0x000e620000002100 */
[----:B------:R-:W2:Y:S01]  /*0020*/  LDC.64 R2, c[0x0][0x210] ;  /* 0x00008400ff027b82 */ /* 0x000ea20000000a00 */
[----:B------:R-:W3:Y:S01]  /*0030*/  S2R R5, SR_CTAID.X ;  /* 0x0000000000057919 */ /* 0x000ee20000002500 */
[C---:B-1----:R-:W-:Y:S02]  /*0040*/  LOP3.LUT R0, R6.reuse, 0x3, RZ, 0xc0, !PT ;  /* 0x0000000306007812 */ /* 0x042fe400078ec0ff */
[----:B------:R-:W-:-:S03]  /*0050*/  LOP3.LUT P0, RZ, R6, 0x1c, RZ, 0xc0, !PT ;  /* 0x0000001c06ff7812 */ /* 0x000fc6000780c0ff */
[----:B---3--:R-:W-:-:S04]  /*0060*/  IMAD R5, R5, 0x4, R0 ;  /* 0x0000000405057824 */ /* 0x008fc800078e0200 */
[C---:B--2---:R-:W-:Y:S01]  /*0070*/  IMAD.WIDE R2, R5.reuse, 0x8, R2 ;  /* 0x0000000805027825 */ /* 0x044fe200078e0202 */
[----:B------:R-:W-:Y:S02]  /*0080*/  I2FP.F32.S32 R0, R5 ;  /* 0x0000000500007245 */ /* 0x000fe40000201400 */
[----:B------:R-:W-:-:S03]  /*0090*/  ISETP.LT.AND P0, PT, R5, 0x4, !P0 ;  /* 0x000000040500780c */ /* 0x000fc60004701270 */
[----:B------:R-:W-:-:S05]  /*00a0*/  FMUL R0, R0, 0.6666666865348815918 ;  /* 0x3f2aaaab00007820 */ /* 0x000fca0000400000 */
[----:B------:R-:W-:-:S04]  /*00b0*/  FMNMX R0, RZ, R0, !PT ;  /* 0x00000000ff007209 */ /* 0x000fc80007800000 */
[----:B------:R-:W1:Y:S02]  /*00c0*/  F2I.TRUNC.NTZ R4, R0 ;  /* 0x0000000000047305 */ /* 0x000e64000020f100 */
[----:B-1----:R-:W-:Y:S01]  /*00d0*/  SHF.R.S32.HI R5, RZ, 0x1f, R4 ;  /* 0x0000001fff057819 */ /* 0x002fe20000011404 */
[----:B------:R-:W-:Y:S06]  /*00e0*/  @!P0 EXIT ;  /* 0x000000000000894d */ /* 0x000fec0003800000 */
[----:B------:R-:W-:Y:S02]  /*00f0*/  ULDC.64 UR4, c[0x0][0x208] ;  /* 0x0000820000047ab9 */ /* 0x000fe40000000a00 */
[----:B------:R-:W-:Y:S01]  /*0100*/  STG.E.64 desc[UR4][R2.64], R4 ;  /* 0x0000000402007986 */ /* 0x000fe2000c101b04 */
[----:B------:R-:W-:Y:S05]  /*0110*/  EXIT ;  /* 0x000000000000794d */ /* 0x000fea0003800000 */
.L_x_0:
[----:B------:R-:W-:-:S00]  /*0120*/  BRA `(.L_x_0) ;  /* 0xfffffffc00fc7947 */ /* 0x000fc0000383ffff */
[----:B------:R-:W-:-:S00]  /*0130*/  NOP ;  /* 0x0000000000007918 */ /* 0x000fc00000000000 */
        /* <DEDUP_REMOVED lines=12> */
.L_x_1:


//--------------------- .nv.constant0.triton_poi_fused__to_copy_10 --------------------------
	.section	.nv.constant0.triton_poi_fused__to_copy_10,"a",@progbits
	.sectionflags	@""
	.align	4
.nv.constant0.triton_poi_fused__to_copy_10:
	.zero		540
